//
// Generated by NVIDIA NVVM Compiler
//
// Compiler Build ID: CL-36424714
// Cuda compilation tools, release 13.0, V13.0.88
// Based on NVVM 20.0.0
//

.version 9.0
.target sm_100
.address_size 64

	// .globl	_Z16kernel_grayscalev

.visible .entry _Z16kernel_grayscalev()
{


	ret;

}
	// .globl	_Z15kernel_gaussianv
.visible .entry _Z15kernel_gaussianv()
{


	ret;

}
	// .globl	_Z12kernel_sobelv
.visible .entry _Z12kernel_sobelv()
{


	ret;

}
	// .globl	_Z16kernel_normalizev
.visible .entry _Z16kernel_normalizev()
{


	ret;

}


// ===== COMPILED SASS (sm_100) =====

	.target	sm_100

	.elftype	@"ET_EXEC"


//--------------------- .note.nv.tkinfo           --------------------------
	.section	.note.nv.tkinfo,"",@"SHT_NOTE"
	.sectionflags	@"SHF_NOTE_NV_TKINFO"
	.tkinfo
        /*0018*/ 	.word	0x00000002
        /*0030*/ 	.string	""
        /*0030*/ 	.string	"ptxas"
        /*0030*/ 	.string	"Cuda compilation tools, release 13.0, V13.0.88"
        /*0030*/ 	.string	"Build cuda_13.0.r13.0/compiler.36424714_0"
        /*0030*/ 	.string	"-arch sm_100 -m 64 "



//--------------------- .note.nv.cuinfo           --------------------------
	.section	.note.nv.cuinfo,"",@"SHT_NOTE"
	.sectionflags	@"SHF_NOTE_NV_CUINFO"
        /*0018*/ 	.short	0x0002
        /*001a*/ 	.short	0x0064
        /*001c*/ 	.short	0x0082
	.zero		2


//--------------------- .nv.info                  --------------------------
	.section	.nv.info,"",@"SHT_CUDA_INFO"
	.align	4


	//----- nvinfo : EIATTR_REGCOUNT
	.align		4
        /*0000*/ 	.byte	0x04, 0x2f
        /*0002*/ 	.short	(.L_1 - .L_0)
	.align		4
.L_0:
        /*0004*/ 	.word	index@(_Z16kernel_grayscalev)
        /*0008*/ 	.word	0x00000004


	//----- nvinfo : EIATTR_FRAME_SIZE
	.align		4
.L_1:
        /*000c*/ 	.byte	0x04, 0x11
        /*000e*/ 	.short	(.L_3 - .L_2)
	.align		4
.L_2:
        /*0010*/ 	.word	index@(_Z16kernel_grayscalev)
        /*0014*/ 	.word	0x00000000


	//----- nvinfo : EIATTR_REGCOUNT
	.align		4
.L_3:
        /*0018*/ 	.byte	0x04, 0x2f
        /*001a*/ 	.short	(.L_5 - .L_4)
	.align		4
.L_4:
        /*001c*/ 	.word	index@(_Z15kernel_gaussianv)
        /*0020*/ 	.word	0x00000004


	//----- nvinfo : EIATTR_FRAME_SIZE
	.align		4
.L_5:
        /*0024*/ 	.byte	0x04, 0x11
        /*0026*/ 	.short	(.L_7 - .L_6)
	.align		4
.L_6:
        /*0028*/ 	.word	index@(_Z15kernel_gaussianv)
        /*002c*/ 	.word	0x00000000


	//----- nvinfo : EIATTR_REGCOUNT
	.align		4
.L_7:
        /*0030*/ 	.byte	0x04, 0x2f
        /*0032*/ 	.short	(.L_9 - .L_8)
	.align		4
.L_8:
        /*0034*/ 	.word	index@(_Z12kernel_sobelv)
        /*0038*/ 	.word	0x00000004


	//----- nvinfo : EIATTR_FRAME_SIZE
	.align		4
.L_9:
        /*003c*/ 	.byte	0x04, 0x11
        /*003e*/ 	.short	(.L_11 - .L_10)
	.align		4
.L_10:
        /*0040*/ 	.word	index@(_Z12kernel_sobelv)
        /*0044*/ 	.word	0x00000000


	//----- nvinfo : EIATTR_REGCOUNT
	.align		4
.L_11:
        /*0048*/ 	.byte	0x04, 0x2f
        /*004a*/ 	.short	(.L_13 - .L_12)
	.align		4
.L_12:
        /*004c*/ 	.word	index@(_Z16kernel_normalizev)
        /*0050*/ 	.word	0x00000004


	//----- nvinfo : EIATTR_FRAME_SIZE
	.align		4
.L_13:
        /*0054*/ 	.byte	0x04, 0x11
        /*0056*/ 	.short	(.L_15 - .L_14)
	.align		4
.L_14:
        /*0058*/ 	.word	index@(_Z16kernel_normalizev)
        /*005c*/ 	.word	0x00000000


	//----- nvinfo : EIATTR_MIN_STACK_SIZE
	.align		4
.L_15:
        /*0060*/ 	.byte	0x04, 0x12
        /*0062*/ 	.short	(.L_17 - .L_16)
	.align		4
.L_16:
        /*0064*/ 	.word	index@(_Z16kernel_normalizev)
        /*0068*/ 	.word	0x00000000


	//----- nvinfo : EIATTR_MIN_STACK_SIZE
	.align		4
.L_17:
        /*006c*/ 	.byte	0x04, 0x12
        /*006e*/ 	.short	(.L_19 - .L_18)
	.align		4
.L_18:
        /*0070*/ 	.word	index@(_Z12kernel_sobelv)
        /*0074*/ 	.word	0x00000000


	//----- nvinfo : EIATTR_MIN_STACK_SIZE
	.align		4
.L_19:
        /*0078*/ 	.byte	0x04, 0x12
        /*007a*/ 	.short	(.L_21 - .L_20)
	.align		4
.L_20:
        /*007c*/ 	.word	index@(_Z15kernel_gaussianv)
        /*0080*/ 	.word	0x00000000


	//----- nvinfo : EIATTR_MIN_STACK_SIZE
	.align		4
.L_21:
        /*0084*/ 	.byte	0x04, 0x12
        /*0086*/ 	.short	(.L_23 - .L_22)
	.align		4
.L_22:
        /*0088*/ 	.word	index@(_Z16kernel_grayscalev)
        /*008c*/ 	.word	0x00000000
.L_23:


//--------------------- .nv.compat                --------------------------
	.section	.nv.compat,"",@"SHT_CUDA_COMPAT_INFO"
	.align	4
        /*0000*/ 	.byte	0x02, 0x09, 0x00, 0x00, 0x02, 0x02, 0x01, 0x00, 0x02, 0x05, 0x05, 0x00, 0x03, 0x07, 0x01, 0x01
        /*0010*/ 	.byte	0x02, 0x03, 0x00, 0x00, 0x02, 0x06, 0x01, 0x00, 0x04, 0x0b, 0x08, 0x00, 0x09, 0x00, 0x00, 0x00
        /*0020*/ 	.byte	0x00, 0x00, 0x00, 0x00


//--------------------- .nv.info._Z16kernel_normalizev --------------------------
	.section	.nv.info._Z16kernel_normalizev,"",@"SHT_CUDA_INFO"
	.sectionflags	@""
	.align	4


	//----- nvinfo : EIATTR_CUDA_API_VERSION
	.align		4
        /*0000*/ 	.byte	0x04, 0x37
        /*0002*/ 	.short	(.L_25 - .L_24)
.L_24:
        /*0004*/ 	.word	0x00000082


	//----- nvinfo : EIATTR_SPARSE_MMA_MASK
	.align		4
.L_25:
        /*0008*/ 	.byte	0x03, 0x50
        /*000a*/ 	.short	0x0000


	//----- nvinfo : EIATTR_MAXREG_COUNT
	.align		4
        /*000c*/ 	.byte	0x03, 0x1b
        /*000e*/ 	.short	0x00ff


	//----- nvinfo : EIATTR_MERCURY_ISA_VERSION
	.align		4
        /*0010*/ 	.byte	0x03, 0x5f
        /*0012*/ 	.short	0x0101


	//----- nvinfo : EIATTR_VRC_CTA_INIT_COUNT
	.align		4
        /*0014*/ 	.byte	0x02, 0x4a
	.zero		1
	.zero		1


	//----- nvinfo : EIATTR_EXIT_INSTR_OFFSETS
	.align		4
        /*0018*/ 	.byte	0x04, 0x1c
        /*001a*/ 	.short	(.L_27 - .L_26)


	//   ....[0]....
.L_26:
        /*001c*/ 	.word	0x00000010


	//----- nvinfo : EIATTR_SW_WAR
	.align		4
.L_27:
        /*0020*/ 	.byte	0x04, 0x36
        /*0022*/ 	.short	(.L_29 - .L_28)
.L_28:
        /*0024*/ 	.word	0x00000008
.L_29:


//--------------------- .nv.info._Z12kernel_sobelv --------------------------
	.section	.nv.info._Z12kernel_sobelv,"",@"SHT_CUDA_INFO"
	.sectionflags	@""
	.align	4


	//----- nvinfo : EIATTR_CUDA_API_VERSION
	.align		4
        /*0000*/ 	.byte	0x04, 0x37
        /*0002*/ 	.short	(.L_31 - .L_30)
.L_30:
        /*0004*/ 	.word	0x00000082


	//----- nvinfo : EIATTR_SPARSE_MMA_MASK
	.align		4
.L_31:
        /*0008*/ 	.byte	0x03, 0x50
        /*000a*/ 	.short	0x0000


	//----- nvinfo : EIATTR_MAXREG_COUNT
	.align		4
        /*000c*/ 	.byte	0x03, 0x1b
        /*000e*/ 	.short	0x00ff


	//----- nvinfo : EIATTR_MERCURY_ISA_VERSION
	.align		4
        /*0010*/ 	.byte	0x03, 0x5f
        /*0012*/ 	.short	0x0101


	//----- nvinfo : EIATTR_VRC_CTA_INIT_COUNT
	.align		4
        /*0014*/ 	.byte	0x02, 0x4a
	.zero		1
	.zero		1


	//----- nvinfo : EIATTR_EXIT_INSTR_OFFSETS
	.align		4
        /*0018*/ 	.byte	0x04, 0x1c
        /*001a*/ 	.short	(.L_33 - .L_32)


	//   ....[0]....
.L_32:
        /*001c*/ 	.word	0x00000010


	//----- nvinfo : EIATTR_SW_WAR
	.align		4
.L_33:
        /*0020*/ 	.byte	0x04, 0x36
        /*0022*/ 	.short	(.L_35 - .L_34)
.L_34:
        /*0024*/ 	.word	0x00000008
.L_35:


//--------------------- .nv.info._Z15kernel_gaussianv --------------------------
	.section	.nv.info._Z15kernel_gaussianv,"",@"SHT_CUDA_INFO"
	.sectionflags	@""
	.align	4


	//----- nvinfo : EIATTR_CUDA_API_VERSION
	.align		4
        /*0000*/ 	.byte	0x04, 0x37
        /*0002*/ 	.short	(.L_37 - .L_36)
.L_36:
        /*0004*/ 	.word	0x00000082


	//----- nvinfo : EIATTR_SPARSE_MMA_MASK
	.align		4
.L_37:
        /*0008*/ 	.byte	0x03, 0x50
        /*000a*/ 	.short	0x0000


	//----- nvinfo : EIATTR_MAXREG_COUNT
	.align		4
        /*000c*/ 	.byte	0x03, 0x1b
        /*000e*/ 	.short	0x00ff


	//----- nvinfo : EIATTR_MERCURY_ISA_VERSION
	.align		4
        /*0010*/ 	.byte	0x03, 0x5f
        /*0012*/ 	.short	0x0101


	//----- nvinfo : EIATTR_VRC_CTA_INIT_COUNT
	.align		4
        /*0014*/ 	.byte	0x02, 0x4a
	.zero		1
	.zero		1


	//----- nvinfo : EIATTR_EXIT_INSTR_OFFSETS
	.align		4
        /*0018*/ 	.byte	0x04, 0x1c
        /*001a*/ 	.short	(.L_39 - .L_38)


	//   ....[0]....
.L_38:
        /*001c*/ 	.word	0x00000010


	//----- nvinfo : EIATTR_SW_WAR
	.align		4
.L_39:
        /*0020*/ 	.byte	0x04, 0x36
        /*0022*/ 	.short	(.L_41 - .L_40)
.L_40:
        /*0024*/ 	.word	0x00000008
.L_41:


//--------------------- .nv.info._Z16kernel_grayscalev --------------------------
	.section	.nv.info._Z16kernel_grayscalev,"",@"SHT_CUDA_INFO"
	.sectionflags	@""
	.align	4


	//----- nvinfo : EIATTR_CUDA_API_VERSION
	.align		4
        /*0000*/ 	.byte	0x04, 0x37
        /*0002*/ 	.short	(.L_43 - .L_42)
.L_42:
        /*0004*/ 	.word	0x00000082


	//----- nvinfo : EIATTR_SPARSE_MMA_MASK
	.align		4
.L_43:
        /*0008*/ 	.byte	0x03, 0x50
        /*000a*/ 	.short	0x0000


	//----- nvinfo : EIATTR_MAXREG_COUNT
	.align		4
        /*000c*/ 	.byte	0x03, 0x1b
        /*000e*/ 	.short	0x00ff


	//----- nvinfo : EIATTR_MERCURY_ISA_VERSION
	.align		4
        /*0010*/ 	.byte	0x03, 0x5f
        /*0012*/ 	.short	0x0101


	//----- nvinfo : EIATTR_VRC_CTA_INIT_COUNT
	.align		4
        /*0014*/ 	.byte	0x02, 0x4a
	.zero		1
	.zero		1


	//----- nvinfo : EIATTR_EXIT_INSTR_OFFSETS
	.align		4
        /*0018*/ 	.byte	0x04, 0x1c
        /*001a*/ 	.short	(.L_45 - .L_44)


	//   ....[0]....
.L_44:
        /*001c*/ 	.word	0x00000010


	//----- nvinfo : EIATTR_SW_WAR
	.align		4
.L_45:
        /*0020*/ 	.byte	0x04, 0x36
        /*0022*/ 	.short	(.L_47 - .L_46)
.L_46:
        /*0024*/ 	.word	0x00000008
.L_47:


//--------------------- .nv.callgraph             --------------------------
	.section	.nv.callgraph,"",@"SHT_CUDA_CALLGRAPH"
	.align	4
	.sectionentsize	8
	.align		4
        /*0000*/ 	.word	0x00000000
	.align		4
        /*0004*/ 	.word	0xffffffff
	.align		4
        /*0008*/ 	.word	0x00000000
	.align		4
        /*000c*/ 	.word	0xfffffffe
	.align		4
        /*0010*/ 	.word	0x00000000
	.align		4
        /*0014*/ 	.word	0xfffffffd
	.align		4
        /*0018*/ 	.word	0x00000000
	.align		4
        /*001c*/ 	.word	0xfffffffc


//--------------------- .text._Z16kernel_normalizev --------------------------
	.section	.text._Z16kernel_normalizev,"ax",@progbits
	.align	128
        .global         _Z16kernel_normalizev
        .type           _Z16kernel_normalizev,@function
        .size           _Z16kernel_normalizev,(.L_x_4 - _Z16kernel_normalizev)
        .other          _Z16kernel_normalizev,@"STO_CUDA_ENTRY STV_DEFAULT"
_Z16kernel_normalizev:
.text._Z16kernel_normalizev:
[----:B------:R-:W-:Y:S01]  /*0000*/  LDC R1, c[0x0][0x37c] ;  /* 0x0000df00ff017b82 */ /* 0x000fe20000000800 */
[----:B------:R-:W-:Y:S05]  /*0010*/  EXIT ;  /* 0x000000000000794d */ /* 0x000fea0003800000 */
.L_x_0:
[----:B------:R-:W-:-:S00]  /*0020*/  BRA `(.L_x_0) ;  /* 0xfffffffc00fc7947 */ /* 0x000fc0000383ffff */
[----:B------:R-:W-:-:S00]  /*0030*/  NOP ;  /* 0x0000000000007918 */ /* 0x000fc00000000000 */
        /* <DEDUP_REMOVED lines=12> */
.L_x_4:


//--------------------- .text._Z12kernel_sobelv   --------------------------
	.section	.text._Z12kernel_sobelv,"ax",@progbits
	.align	128
        .global         _Z12kernel_sobelv
        .type           _Z12kernel_sobelv,@function
        .size           _Z12kernel_sobelv,(.L_x_5 - _Z12kernel_sobelv)
        .other          _Z12kernel_sobelv,@"STO_CUDA_ENTRY STV_DEFAULT"
_Z12kernel_sobelv:
.text._Z12kernel_sobelv:
[----:B------:R-:W-:Y:S01]  /*0000*/  LDC R1, c[0x0][0x37c] ;  /* 0x0000df00ff017b82 */ /* 0x000fe20000000800 */
[----:B------:R-:W-:Y:S05]  /*0010*/  EXIT ;  /* 0x000000000000794d */ /* 0x000fea0003800000 */
.L_x_1:
        /* <DEDUP_REMOVED lines=14> */
.L_x_5:


//--------------------- .text._Z15kernel_gaussianv --------------------------
	.section	.text._Z15kernel_gaussianv,"ax",@progbits
	.align	128
        .global         _Z15kernel_gaussianv
        .type           _Z15kernel_gaussianv,@function
        .size           _Z15kernel_gaussianv,(.L_x_6 - _Z15kernel_gaussianv)
        .other          _Z15kernel_gaussianv,@"STO_CUDA_ENTRY STV_DEFAULT"
_Z15kernel_gaussianv:
.text._Z15kernel_gaussianv:
[----:B------:R-:W-:Y:S01]  /*0000*/  LDC R1, c[0x0][0x37c] ;  /* 0x0000df00ff017b82 */ /* 0x000fe20000000800 */
[----:B------:R-:W-:Y:S05]  /*0010*/  EXIT ;  /* 0x000000000000794d */ /* 0x000fea0003800000 */
.L_x_2:
        /* <DEDUP_REMOVED lines=14> */
.L_x_6:


//--------------------- .text._Z16kernel_grayscalev --------------------------
	.section	.text._Z16kernel_grayscalev,"ax",@progbits
	.align	128
        .global         _Z16kernel_grayscalev
        .type           _Z16kernel_grayscalev,@function
        .size           _Z16kernel_grayscalev,(.L_x_7 - _Z16kernel_grayscalev)
        .other          _Z16kernel_grayscalev,@"STO_CUDA_ENTRY STV_DEFAULT"
_Z16kernel_grayscalev:
.text._Z16kernel_grayscalev:
[----:B------:R-:W-:Y:S01]  /*0000*/  LDC R1, c[0x0][0x37c] ;  /* 0x0000df00ff017b82 */ /* 0x000fe20000000800 */
[----:B------:R-:W-:Y:S05]  /*0010*/  EXIT ;  /* 0x000000000000794d */ /* 0x000fea0003800000 */
.L_x_3:
        /* <DEDUP_REMOVED lines=14> */
.L_x_7:


//--------------------- .nv.shared.reserved.0     --------------------------
	.section	.nv.shared.reserved.0,"aw",@nobits
	.weak		__nv_reservedSMEM_offset_0_alias
	.size		__nv_reservedSMEM_offset_0_alias, 0, 64
	.other		__nv_reservedSMEM_offset_0_alias,@"STO_CUDA_RESERVED_SHARED STV_DEFAULT"
__nv_reservedSMEM_offset_0_alias:
	.zero		0
	.zero		64


//--------------------- .nv.constant0._Z16kernel_normalizev --------------------------
	.section	.nv.constant0._Z16kernel_normalizev,"a",@progbits
	.sectionflags	@""
	.align	4
.nv.constant0._Z16kernel_normalizev:
	.zero		896


//--------------------- .nv.constant0._Z12kernel_sobelv --------------------------
	.section	.nv.constant0._Z12kernel_sobelv,"a",@progbits
	.sectionflags	@""
	.align	4
.nv.constant0._Z12kernel_sobelv:
	.zero		896


//--------------------- .nv.constant0._Z15kernel_gaussianv --------------------------
	.section	.nv.constant0._Z15kernel_gaussianv,"a",@progbits
	.sectionflags	@""
	.align	4
.nv.constant0._Z15kernel_gaussianv:
	.zero		896


//--------------------- .nv.constant0._Z16kernel_grayscalev --------------------------
	.section	.nv.constant0._Z16kernel_grayscalev,"a",@progbits
	.sectionflags	@""
	.align	4
.nv.constant0._Z16kernel_grayscalev:
	.zero		896


//--------------------- SYMBOLS --------------------------

	.type		.nv.reservedSmem.offset0,@object
	.size		.nv.reservedSmem.offset0,0x4
